//
// Generated by NVIDIA NVVM Compiler
//
// Compiler Build ID: CL-36424714
// Cuda compilation tools, release 13.0, V13.0.88
// Based on NVVM 20.0.0
//

.version 9.0
.target sm_100
.address_size 64

	// .globl	_Z14dotProductCUDAPdS_S_
// _ZZ14dotProductCUDAPdS_S_E4temp has been demoted

.visible .entry _Z14dotProductCUDAPdS_S_(
	.param .u64 .ptr .align 1 _Z14dotProductCUDAPdS_S__param_0,
	.param .u64 .ptr .align 1 _Z14dotProductCUDAPdS_S__param_1,
	.param .u64 .ptr .align 1 _Z14dotProductCUDAPdS_S__param_2
)
{
	.reg .pred 	%p<7>;
	.reg .b32 	%r<18>;
	.reg .b64 	%rd<12>;
	.reg .b64 	%fd<14>;
	// demoted variable
	.shared .align 8 .b8 _ZZ14dotProductCUDAPdS_S_E4temp[2048];
	ld.param.u64 	%rd3, [_Z14dotProductCUDAPdS_S__param_0];
	ld.param.u64 	%rd4, [_Z14dotProductCUDAPdS_S__param_1];
	ld.param.u64 	%rd5, [_Z14dotProductCUDAPdS_S__param_2];
	mov.u32 	%r1, %tid.x;
	mov.u32 	%r2, %ctaid.x;
	mov.u32 	%r17, %ntid.x;
	mad.lo.s32 	%r16, %r2, %r17, %r1;
	setp.gt.s32 	%p1, %r16, 99999999;
	mov.f64 	%fd13, 0d0000000000000000;
	@%p1 bra 	$L__BB0_3;
	mov.u32 	%r11, %nctaid.x;
	mul.lo.s32 	%r5, %r17, %r11;
	cvta.to.global.u64 	%rd1, %rd3;
	cvta.to.global.u64 	%rd2, %rd4;
	mov.f64 	%fd13, 0d0000000000000000;
$L__BB0_2:
	mul.wide.s32 	%rd6, %r16, 8;
	add.s64 	%rd7, %rd1, %rd6;
	ld.global.f64 	%fd6, [%rd7];
	add.s64 	%rd8, %rd2, %rd6;
	ld.global.f64 	%fd7, [%rd8];
	fma.rn.f64 	%fd13, %fd6, %fd7, %fd13;
	add.s32 	%r16, %r16, %r5;
	setp.lt.s32 	%p2, %r16, 100000000;
	@%p2 bra 	$L__BB0_2;
$L__BB0_3:
	shl.b32 	%r12, %r1, 3;
	mov.u32 	%r13, _ZZ14dotProductCUDAPdS_S_E4temp;
	add.s32 	%r8, %r13, %r12;
	st.shared.f64 	[%r8], %fd13;
	bar.sync 	0;
	setp.lt.u32 	%p3, %r17, 2;
	@%p3 bra 	$L__BB0_7;
$L__BB0_4:
	shr.u32 	%r10, %r17, 1;
	setp.ge.u32 	%p4, %r1, %r10;
	@%p4 bra 	$L__BB0_6;
	shl.b32 	%r14, %r10, 3;
	add.s32 	%r15, %r8, %r14;
	ld.shared.f64 	%fd8, [%r15];
	ld.shared.f64 	%fd9, [%r8];
	add.f64 	%fd10, %fd8, %fd9;
	st.shared.f64 	[%r8], %fd10;
$L__BB0_6:
	bar.sync 	0;
	setp.gt.u32 	%p5, %r17, 3;
	mov.u32 	%r17, %r10;
	@%p5 bra 	$L__BB0_4;
$L__BB0_7:
	setp.ne.s32 	%p6, %r1, 0;
	@%p6 bra 	$L__BB0_9;
	ld.shared.f64 	%fd11, [_ZZ14dotProductCUDAPdS_S_E4temp];
	cvta.to.global.u64 	%rd9, %rd5;
	mul.wide.u32 	%rd10, %r2, 8;
	add.s64 	%rd11, %rd9, %rd10;
	st.global.f64 	[%rd11], %fd11;
$L__BB0_9:
	ret;

}


// ===== COMPILED SASS (sm_100) =====

	.target	sm_100

	.elftype	@"ET_EXEC"


//--------------------- .note.nv.tkinfo           --------------------------
	.section	.note.nv.tkinfo,"",@"SHT_NOTE"
	.sectionflags	@"SHF_NOTE_NV_TKINFO"
	.tkinfo
        /*0018*/ 	.word	0x00000002
        /*0030*/ 	.string	""
        /*0030*/ 	.string	"ptxas"
        /*0030*/ 	.string	"Cuda compilation tools, release 13.0, V13.0.88"
        /*0030*/ 	.string	"Build cuda_13.0.r13.0/compiler.36424714_0"
        /*0030*/ 	.string	"-arch sm_100 -m 64 "



//--------------------- .note.nv.cuinfo           --------------------------
	.section	.note.nv.cuinfo,"",@"SHT_NOTE"
	.sectionflags	@"SHF_NOTE_NV_CUINFO"
        /*0018*/ 	.short	0x0002
        /*001a*/ 	.short	0x0064
        /*001c*/ 	.short	0x0082
	.zero		2


//--------------------- .nv.info                  --------------------------
	.section	.nv.info,"",@"SHT_CUDA_INFO"
	.align	4


	//----- nvinfo : EIATTR_REGCOUNT
	.align		4
        /*0000*/ 	.byte	0x04, 0x2f
        /*0002*/ 	.short	(.L_1 - .L_0)
	.align		4
.L_0:
        /*0004*/ 	.word	index@(_Z14dotProductCUDAPdS_S_)
        /*0008*/ 	.word	0x00000012


	//----- nvinfo : EIATTR_FRAME_SIZE
	.align		4
.L_1:
        /*000c*/ 	.byte	0x04, 0x11
        /*000e*/ 	.short	(.L_3 - .L_2)
	.align		4
.L_2:
        /*0010*/ 	.word	index@(_Z14dotProductCUDAPdS_S_)
        /*0014*/ 	.word	0x00000000


	//----- nvinfo : EIATTR_MIN_STACK_SIZE
	.align		4
.L_3:
        /*0018*/ 	.byte	0x04, 0x12
        /*001a*/ 	.short	(.L_5 - .L_4)
	.align		4
.L_4:
        /*001c*/ 	.word	index@(_Z14dotProductCUDAPdS_S_)
        /*0020*/ 	.word	0x00000000
.L_5:


//--------------------- .nv.compat                --------------------------
	.section	.nv.compat,"",@"SHT_CUDA_COMPAT_INFO"
	.align	4
        /*0000*/ 	.byte	0x02, 0x09, 0x00, 0x00, 0x02, 0x02, 0x01, 0x00, 0x02, 0x05, 0x05, 0x00, 0x03, 0x07, 0x01, 0x01
        /*0010*/ 	.byte	0x02, 0x03, 0x00, 0x00, 0x02, 0x06, 0x01, 0x00, 0x04, 0x0b, 0x08, 0x00, 0x01, 0x00, 0x00, 0x00
        /*0020*/ 	.byte	0x00, 0x00, 0x00, 0x00


//--------------------- .nv.info._Z14dotProductCUDAPdS_S_ --------------------------
	.section	.nv.info._Z14dotProductCUDAPdS_S_,"",@"SHT_CUDA_INFO"
	.sectionflags	@""
	.align	4


	//----- nvinfo : EIATTR_CUDA_API_VERSION
	.align		4
        /*0000*/ 	.byte	0x04, 0x37
        /*0002*/ 	.short	(.L_7 - .L_6)
.L_6:
        /*0004*/ 	.word	0x00000082


	//----- nvinfo : EIATTR_KPARAM_INFO
	.align		4
.L_7:
        /*0008*/ 	.byte	0x04, 0x17
        /*000a*/ 	.short	(.L_9 - .L_8)
.L_8:
        /*000c*/ 	.word	0x00000000
        /*0010*/ 	.short	0x0002
        /*0012*/ 	.short	0x0010
        /*0014*/ 	.byte	0x00, 0xf5, 0x21, 0x00


	//----- nvinfo : EIATTR_KPARAM_INFO
	.align		4
.L_9:
        /*0018*/ 	.byte	0x04, 0x17
        /*001a*/ 	.short	(.L_11 - .L_10)
.L_10:
        /*001c*/ 	.word	0x00000000
        /*0020*/ 	.short	0x0001
        /*0022*/ 	.short	0x0008
        /*0024*/ 	.byte	0x00, 0xf5, 0x21, 0x00


	//----- nvinfo : EIATTR_KPARAM_INFO
	.align		4
.L_11:
        /*0028*/ 	.byte	0x04, 0x17
        /*002a*/ 	.short	(.L_13 - .L_12)
.L_12:
        /*002c*/ 	.word	0x00000000
        /*0030*/ 	.short	0x0000
        /*0032*/ 	.short	0x0000
        /*0034*/ 	.byte	0x00, 0xf5, 0x21, 0x00


	//----- nvinfo : EIATTR_SPARSE_MMA_MASK
	.align		4
.L_13:
        /*0038*/ 	.byte	0x03, 0x50
        /*003a*/ 	.short	0x0000


	//----- nvinfo : EIATTR_MAXREG_COUNT
	.align		4
        /*003c*/ 	.byte	0x03, 0x1b
        /*003e*/ 	.short	0x00ff


	//----- nvinfo : EIATTR_NUM_BARRIERS
	.align		4
        /*0040*/ 	.byte	0x02, 0x4c
        /*0042*/ 	.byte	0x01
	.zero		1


	//----- nvinfo : EIATTR_MERCURY_ISA_VERSION
	.align		4
        /*0044*/ 	.byte	0x03, 0x5f
        /*0046*/ 	.short	0x0101


	//----- nvinfo : EIATTR_VRC_CTA_INIT_COUNT
	.align		4
        /*0048*/ 	.byte	0x02, 0x4a
	.zero		1
	.zero		1


	//----- nvinfo : EIATTR_EXIT_INSTR_OFFSETS
	.align		4
        /*004c*/ 	.byte	0x04, 0x1c
        /*004e*/ 	.short	(.L_15 - .L_14)


	//   ....[0]....
.L_14:
        /*0050*/ 	.word	0x000002e0


	//   ....[1]....
        /*0054*/ 	.word	0x00000360


	//----- nvinfo : EIATTR_CRS_STACK_SIZE
	.align		4
.L_15:
        /*0058*/ 	.byte	0x04, 0x1e
        /*005a*/ 	.short	(.L_17 - .L_16)
.L_16:
        /*005c*/ 	.word	0x00000000


	//----- nvinfo : EIATTR_CBANK_PARAM_SIZE
	.align		4
.L_17:
        /*0060*/ 	.byte	0x03, 0x19
        /*0062*/ 	.short	0x0018


	//----- nvinfo : EIATTR_PARAM_CBANK
	.align		4
        /*0064*/ 	.byte	0x04, 0x0a
        /*0066*/ 	.short	(.L_19 - .L_18)
	.align		4
.L_18:
        /*0068*/ 	.word	index@(.nv.constant0._Z14dotProductCUDAPdS_S_)
        /*006c*/ 	.short	0x0380
        /*006e*/ 	.short	0x0018


	//----- nvinfo : EIATTR_SW_WAR
	.align		4
.L_19:
        /*0070*/ 	.byte	0x04, 0x36
        /*0072*/ 	.short	(.L_21 - .L_20)
.L_20:
        /*0074*/ 	.word	0x00000008
.L_21:


//--------------------- .nv.callgraph             --------------------------
	.section	.nv.callgraph,"",@"SHT_CUDA_CALLGRAPH"
	.align	4
	.sectionentsize	8
	.align		4
        /*0000*/ 	.word	0x00000000
	.align		4
        /*0004*/ 	.word	0xffffffff
	.align		4
        /*0008*/ 	.word	0x00000000
	.align		4
        /*000c*/ 	.word	0xfffffffe
	.align		4
        /*0010*/ 	.word	0x00000000
	.align		4
        /*0014*/ 	.word	0xfffffffd
	.align		4
        /*0018*/ 	.word	0x00000000
	.align		4
        /*001c*/ 	.word	0xfffffffc


//--------------------- .text._Z14dotProductCUDAPdS_S_ --------------------------
	.section	.text._Z14dotProductCUDAPdS_S_,"ax",@progbits
	.align	128
        .global         _Z14dotProductCUDAPdS_S_
        .type           _Z14dotProductCUDAPdS_S_,@function
        .size           _Z14dotProductCUDAPdS_S_,(.L_x_6 - _Z14dotProductCUDAPdS_S_)
        .other          _Z14dotProductCUDAPdS_S_,@"STO_CUDA_ENTRY STV_DEFAULT"
_Z14dotProductCUDAPdS_S_:
.text._Z14dotProductCUDAPdS_S_:
[----:B------:R-:W-:Y:S01]  /*0000*/  LDC R1, c[0x0][0x37c] ;  /* 0x0000df00ff017b82 */ /* 0x000fe20000000800 */
[----:B------:R-:W0:Y:S01]  /*0010*/  S2R R15, SR_TID.X ;  /* 0x00000000000f7919 */ /* 0x000e220000002100 */
[----:B------:R-:W1:Y:S01]  /*0020*/  LDCU UR4, c[0x0][0x360] ;  /* 0x00006c00ff0477ac */ /* 0x000e620008000800 */
[----:B------:R-:W-:Y:S01]  /*0030*/  BSSY.RECONVERGENT B0, `(.L_x_0) ;  /* 0x0000016000007945 */ /* 0x000fe20003800200 */
[----:B------:R-:W-:Y:S01]  /*0040*/  CS2R R2, SRZ ;  /* 0x0000000000027805 */ /* 0x000fe2000001ff00 */
[----:B------:R-:W0:Y:S01]  /*0050*/  S2R R0, SR_CTAID.X ;  /* 0x0000000000007919 */ /* 0x000e220000002500 */
[----:B------:R-:W2:Y:S01]  /*0060*/  LDCU.64 UR6, c[0x0][0x358] ;  /* 0x00006b00ff0677ac */ /* 0x000ea20008000a00 */
[----:B-1----:R-:W-:Y:S02]  /*0070*/  IMAD.U32 R12, RZ, RZ, UR4 ;  /* 0x00000004ff0c7e24 */ /* 0x002fe4000f8e00ff */
[----:B0-----:R-:W-:-:S05]  /*0080*/  IMAD R4, R0, UR4, R15 ;  /* 0x0000000400047c24 */ /* 0x001fca000f8e020f */
[----:B------:R-:W-:-:S13]  /*0090*/  ISETP.GT.AND P0, PT, R4, 0x5f5e0ff, PT ;  /* 0x05f5e0ff0400780c */ /* 0x000fda0003f04270 */
[----:B--2---:R-:W-:Y:S05]  /*00a0*/  @P0 BRA `(.L_x_1) ;  /* 0x0000000000380947 */ /* 0x004fea0003800000 */
[----:B------:R-:W0:Y:S01]  /*00b0*/  LDC.64 R8, c[0x0][0x380] ;  /* 0x0000e000ff087b82 */ /* 0x000e220000000a00 */
[----:B------:R-:W1:Y:S01]  /*00c0*/  LDCU UR4, c[0x0][0x370] ;  /* 0x00006e00ff0477ac */ /* 0x000e620008000800 */
[----:B------:R-:W-:Y:S01]  /*00d0*/  IMAD.MOV.U32 R13, RZ, RZ, R4 ;  /* 0x000000ffff0d7224 */ /* 0x000fe200078e0004 */
[----:B------:R-:W-:-:S05]  /*00e0*/  CS2R R2, SRZ ;  /* 0x0000000000027805 */ /* 0x000fca000001ff00 */
[----:B------:R-:W2:Y:S01]  /*00f0*/  LDC.64 R10, c[0x0][0x388] ;  /* 0x0000e200ff0a7b82 */ /* 0x000ea20000000a00 */
[----:B-1----:R-:W-:-:S07]  /*0100*/  IMAD R14, R12, UR4, RZ ;  /* 0x000000040c0e7c24 */ /* 0x002fce000f8e02ff */
.L_x_2:
[----:B0-----:R-:W-:-:S04]  /*0110*/  IMAD.WIDE R4, R13, 0x8, R8 ;  /* 0x000000080d047825 */ /* 0x001fc800078e0208 */
[----:B--2---:R-:W-:Y:S02]  /*0120*/  IMAD.WIDE R6, R13, 0x8, R10 ;  /* 0x000000080d067825 */ /* 0x004fe400078e020a */
[----:B------:R-:W2:Y:S04]  /*0130*/  LDG.E.64 R4, desc[UR6][R4.64] ;  /* 0x0000000604047981 */ /* 0x000ea8000c1e1b00 */
[----:B------:R-:W2:Y:S01]  /*0140*/  LDG.E.64 R6, desc[UR6][R6.64] ;  /* 0x0000000606067981 */ /* 0x000ea2000c1e1b00 */
[----:B------:R-:W-:-:S05]  /*0150*/  IMAD.IADD R13, R14, 0x1, R13 ;  /* 0x000000010e0d7824 */ /* 0x000fca00078e020d */
[----:B------:R-:W-:Y:S01]  /*0160*/  ISETP.GE.AND P0, PT, R13, 0x5f5e100, PT ;  /* 0x05f5e1000d00780c */ /* 0x000fe20003f06270 */
[----:B--2---:R-:W-:-:S12]  /*0170*/  DFMA R2, R4, R6, R2 ;  /* 0x000000060402722b */ /* 0x004fd80000000002 */
[----:B------:R-:W-:Y:S05]  /*0180*/  @!P0 BRA `(.L_x_2) ;  /* 0xfffffffc00e08947 */ /* 0x000fea000383ffff */
.L_x_1:
[----:B------:R-:W-:Y:S05]  /*0190*/  BSYNC.RECONVERGENT B0 ;  /* 0x0000000000007941 */ /* 0x000fea0003800200 */
.L_x_0:
[----:B------:R-:W0:Y:S01]  /*01a0*/  S2UR UR5, SR_CgaCtaId ;  /* 0x00000000000579c3 */ /* 0x000e220000008800 */
[----:B------:R-:W-:Y:S01]  /*01b0*/  UMOV UR4, 0x400 ;  /* 0x0000040000047882 */ /* 0x000fe20000000000 */
[----:B------:R-:W-:Y:S02]  /*01c0*/  ISETP.GE.U32.AND P1, PT, R12, 0x2, PT ;  /* 0x000000020c00780c */ /* 0x000fe40003f26070 */
[----:B------:R-:W-:Y:S01]  /*01d0*/  ISETP.NE.AND P0, PT, R15, RZ, PT ;  /* 0x000000ff0f00720c */ /* 0x000fe20003f05270 */
[----:B0-----:R-:W-:-:S06]  /*01e0*/  ULEA UR4, UR5, UR4, 0x18 ;  /* 0x0000000405047291 */ /* 0x001fcc000f8ec0ff */
[----:B------:R-:W-:-:S05]  /*01f0*/  LEA R7, R15, UR4, 0x3 ;  /* 0x000000040f077c11 */ /* 0x000fca000f8e18ff */
[----:B------:R0:W-:Y:S01]  /*0200*/  STS.64 [R7], R2 ;  /* 0x0000000207007388 */ /* 0x0001e20000000a00 */
[----:B------:R-:W-:Y:S06]  /*0210*/  BAR.SYNC.DEFER_BLOCKING 0x0 ;  /* 0x0000000000007b1d */ /* 0x000fec0000010000 */
[----:B------:R-:W-:Y:S05]  /*0220*/  @!P1 BRA `(.L_x_3) ;  /* 0x00000000002c9947 */ /* 0x000fea0003800000 */
.L_x_4:
[----:B------:R-:W-:-:S04]  /*0230*/  SHF.R.U32.HI R8, RZ, 0x1, R12 ;  /* 0x00000001ff087819 */ /* 0x000fc8000001160c */
[----:B------:R-:W-:-:S13]  /*0240*/  ISETP.GE.U32.AND P1, PT, R15, R8, PT ;  /* 0x000000080f00720c */ /* 0x000fda0003f26070 */
[----:B------:R-:W-:Y:S01]  /*0250*/  @!P1 IMAD R6, R8, 0x8, R7 ;  /* 0x0000000808069824 */ /* 0x000fe200078e0207 */
[----:B------:R-:W-:Y:S04]  /*0260*/  @!P1 LDS.64 R4, [R7] ;  /* 0x0000000007049984 */ /* 0x000fe80000000a00 */
[----:B0-----:R-:W0:Y:S02]  /*0270*/  @!P1 LDS.64 R2, [R6] ;  /* 0x0000000006029984 */ /* 0x001e240000000a00 */
[----:B0-----:R-:W-:-:S07]  /*0280*/  @!P1 DADD R2, R2, R4 ;  /* 0x0000000002029229 */ /* 0x001fce0000000004 */
[----:B------:R1:W-:Y:S01]  /*0290*/  @!P1 STS.64 [R7], R2 ;  /* 0x0000000207009388 */ /* 0x0003e20000000a00 */
[----:B------:R-:W-:Y:S01]  /*02a0*/  BAR.SYNC.DEFER_BLOCKING 0x0 ;  /* 0x0000000000007b1d */ /* 0x000fe20000010000 */
[----:B------:R-:W-:Y:S01]  /*02b0*/  ISETP.GT.U32.AND P1, PT, R12, 0x3, PT ;  /* 0x000000030c00780c */ /* 0x000fe20003f24070 */
[----:B------:R-:W-:-:S12]  /*02c0*/  IMAD.MOV.U32 R12, RZ, RZ, R8 ;  /* 0x000000ffff0c7224 */ /* 0x000fd800078e0008 */
[----:B-1----:R-:W-:Y:S05]  /*02d0*/  @P1 BRA `(.L_x_4) ;  /* 0xfffffffc00d41947 */ /* 0x002fea000383ffff */
.L_x_3:
[----:B------:R-:W-:Y:S05]  /*02e0*/  @P0 EXIT ;  /* 0x000000000000094d */ /* 0x000fea0003800000 */
[----:B------:R-:W1:Y:S01]  /*02f0*/  S2UR UR5, SR_CgaCtaId ;  /* 0x00000000000579c3 */ /* 0x000e620000008800 */
[----:B------:R-:W-:-:S07]  /*0300*/  UMOV UR4, 0x400 ;  /* 0x0000040000047882 */ /* 0x000fce0000000000 */
[----:B------:R-:W2:Y:S01]  /*0310*/  LDC.64 R4, c[0x0][0x390] ;  /* 0x0000e400ff047b82 */ /* 0x000ea20000000a00 */
[----:B-1----:R-:W-:Y:S01]  /*0320*/  ULEA UR4, UR5, UR4, 0x18 ;  /* 0x0000000405047291 */ /* 0x002fe2000f8ec0ff */
[----:B--2---:R-:W-:-:S08]  /*0330*/  IMAD.WIDE.U32 R4, R0, 0x8, R4 ;  /* 0x0000000800047825 */ /* 0x004fd000078e0004 */
[----:B0-----:R-:W0:Y:S04]  /*0340*/  LDS.64 R2, [UR4] ;  /* 0x00000004ff027984 */ /* 0x001e280008000a00 */
[----:B0-----:R-:W-:Y:S01]  /*0350*/  STG.E.64 desc[UR6][R4.64], R2 ;  /* 0x0000000204007986 */ /* 0x001fe2000c101b06 */
[----:B------:R-:W-:Y:S05]  /*0360*/  EXIT ;  /* 0x000000000000794d */ /* 0x000fea0003800000 */
.L_x_5:
[----:B------:R-:W-:-:S00]  /*0370*/  BRA `(.L_x_5) ;  /* 0xfffffffc00fc7947 */ /* 0x000fc0000383ffff */
[----:B------:R-:W-:-:S00]  /*0380*/  NOP ;  /* 0x0000000000007918 */ /* 0x000fc00000000000 */
[----:B------:R-:W-:-:S00]  /*0390*/  NOP ;  /* 0x0000000000007918 */ /* 0x000fc00000000000 */
[----:B------:R-:W-:-:S00]  /*03a0*/  NOP ;  /* 0x0000000000007918 */ /* 0x000fc00000000000 */
[----:B------:R-:W-:-:S00]  /*03b0*/  NOP ;  /* 0x0000000000007918 */ /* 0x000fc00000000000 */
[----:B------:R-:W-:-:S00]  /*03c0*/  NOP ;  /* 0x0000000000007918 */ /* 0x000fc00000000000 */
[----:B------:R-:W-:-:S00]  /*03d0*/  NOP ;  /* 0x0000000000007918 */ /* 0x000fc00000000000 */
[----:B------:R-:W-:-:S00]  /*03e0*/  NOP ;  /* 0x0000000000007918 */ /* 0x000fc00000000000 */
[----:B------:R-:W-:-:S00]  /*03f0*/  NOP ;  /* 0x0000000000007918 */ /* 0x000fc00000000000 */
.L_x_6:


//--------------------- .nv.shared._Z14dotProductCUDAPdS_S_ --------------------------
	.section	.nv.shared._Z14dotProductCUDAPdS_S_,"aw",@nobits
	.sectionflags	@""
	.align	8
.nv.shared._Z14dotProductCUDAPdS_S_:
	.zero		3072


//--------------------- .nv.shared.reserved.0     --------------------------
	.section	.nv.shared.reserved.0,"aw",@nobits
	.weak		__nv_reservedSMEM_offset_0_alias
	.size		__nv_reservedSMEM_offset_0_alias, 0, 64
	.other		__nv_reservedSMEM_offset_0_alias,@"STO_CUDA_RESERVED_SHARED STV_DEFAULT"
__nv_reservedSMEM_offset_0_alias:
	.zero		0
	.zero		64


//--------------------- .nv.constant0._Z14dotProductCUDAPdS_S_ --------------------------
	.section	.nv.constant0._Z14dotProductCUDAPdS_S_,"a",@progbits
	.sectionflags	@""
	.align	4
.nv.constant0._Z14dotProductCUDAPdS_S_:
	.zero		920


//--------------------- SYMBOLS --------------------------

	.type		.nv.reservedSmem.offset0,@object
	.size		.nv.reservedSmem.offset0,0x4
	.type		.nv.reservedSmem.cap,@object
	.size		.nv.reservedSmem.cap,0x4
